//
// Generated by NVIDIA NVVM Compiler
//
// Compiler Build ID: CL-36424714
// Cuda compilation tools, release 13.0, V13.0.88
// Based on NVVM 20.0.0
//

.version 9.0
.target sm_100
.address_size 64

	// .globl	loss

.visible .entry loss(
	.param .u64 .ptr .align 1 loss_param_0,
	.param .u64 .ptr .align 1 loss_param_1,
	.param .u64 .ptr .align 1 loss_param_2,
	.param .u32 loss_param_3,
	.param .u32 loss_param_4
)
{
	.reg .pred 	%p<34>;
	.reg .b32 	%r<57>;
	.reg .b32 	%f<214>;
	.reg .b64 	%rd<17>;

	ld.param.u64 	%rd8, [loss_param_0];
	ld.param.u64 	%rd9, [loss_param_1];
	ld.param.u64 	%rd7, [loss_param_2];
	ld.param.u32 	%r11, [loss_param_3];
	ld.param.u32 	%r10, [loss_param_4];
	cvta.to.global.u64 	%rd1, %rd9;
	cvta.to.global.u64 	%rd2, %rd8;
	mov.u32 	%r12, %ctaid.x;
	mov.u32 	%r13, %ctaid.y;
	mov.u32 	%r14, %nctaid.x;
	mad.lo.s32 	%r15, %r13, %r14, %r12;
	mov.u32 	%r16, %ntid.x;
	mov.u32 	%r17, %tid.x;
	mad.lo.s32 	%r1, %r15, %r16, %r17;
	setp.ge.s32 	%p1, %r1, %r11;
	@%p1 bra 	$L__BB0_23;
	setp.lt.s32 	%p2, %r10, 1;
	mov.f32 	%f210, 0f00000000;
	@%p2 bra 	$L__BB0_22;
	mul.lo.s32 	%r2, %r10, %r1;
	setp.eq.s32 	%p3, %r10, 1;
	mov.f32 	%f210, 0f00000000;
	mov.b32 	%r56, 0;
	@%p3 bra 	$L__BB0_15;
	and.b32  	%r56, %r10, 2147483646;
	neg.s32 	%r55, %r56;
	add.s64 	%rd3, %rd1, 4;
	add.s64 	%rd4, %rd2, 4;
	mov.f32 	%f210, 0f00000000;
	mov.u32 	%r54, %r2;
$L__BB0_4:
	mul.wide.s32 	%rd10, %r54, 4;
	add.s64 	%rd5, %rd3, %rd10;
	add.s64 	%rd6, %rd4, %rd10;
	ld.global.f32 	%f31, [%rd6+-4];
	ld.global.f32 	%f32, [%rd5+-4];
	sub.f32 	%f2, %f31, %f32;
	abs.f32 	%f3, %f2;
	setp.eq.f32 	%p4, %f2, 0f3F800000;
	mov.f32 	%f208, 0f3F800000;
	@%p4 bra 	$L__BB0_9;
	setp.num.f32 	%p5, %f3, %f3;
	@%p5 bra 	$L__BB0_7;
	mov.f32 	%f88, 0f40000000;
	add.rn.f32 	%f208, %f2, %f88;
	bra.uni 	$L__BB0_9;
$L__BB0_7:
	setp.lt.f32 	%p6, %f3, 0f00800000;
	mul.f32 	%f33, %f3, 0f4B800000;
	selp.f32 	%f34, %f33, %f3, %p6;
	mov.b32 	%r19, %f34;
	add.s32 	%r20, %r19, -1060439283;
	and.b32  	%r21, %r20, -8388608;
	sub.s32 	%r22, %r19, %r21;
	mov.b32 	%f35, %r22;
	cvt.rn.f32.s32 	%f36, %r21;
	selp.f32 	%f37, 0fC1C00000, 0f00000000, %p6;
	fma.rn.f32 	%f38, %f36, 0f34000000, %f37;
	add.f32 	%f39, %f35, 0fBF800000;
	add.f32 	%f40, %f35, 0f3F800000;
	rcp.approx.ftz.f32 	%f41, %f40;
	add.f32 	%f42, %f39, %f39;
	mul.f32 	%f43, %f42, %f41;
	mul.f32 	%f44, %f43, %f43;
	neg.f32 	%f45, %f43;
	sub.f32 	%f46, %f39, %f43;
	add.f32 	%f47, %f46, %f46;
	fma.rn.f32 	%f48, %f45, %f39, %f47;
	mul.rn.f32 	%f49, %f41, %f48;
	fma.rn.f32 	%f50, %f44, 0f3A2C32E4, 0f3B52E7DB;
	fma.rn.f32 	%f51, %f50, %f44, 0f3C93BB73;
	fma.rn.f32 	%f52, %f51, %f44, 0f3DF6384F;
	mul.rn.f32 	%f53, %f52, %f44;
	fma.rn.f32 	%f54, %f43, 0f3FB8AA3B, %f38;
	mul.f32 	%f55, %f53, 0f40400000;
	sub.f32 	%f56, %f38, %f54;
	fma.rn.f32 	%f57, %f43, 0f3FB8AA3B, %f56;
	fma.rn.f32 	%f58, %f49, 0f3FB8AA3B, %f57;
	fma.rn.f32 	%f59, %f43, 0f32A55E34, %f58;
	fma.rn.f32 	%f60, %f55, %f49, %f59;
	fma.rn.f32 	%f61, %f53, %f43, %f60;
	add.rn.f32 	%f62, %f54, %f61;
	mov.f32 	%f63, 0f40000000;
	mul.rn.f32 	%f64, %f62, %f63;
	cvt.rni.f32.f32 	%f65, %f64;
	sub.f32 	%f66, %f64, %f65;
	neg.f32 	%f67, %f64;
	fma.rn.f32 	%f68, %f62, 0f40000000, %f67;
	neg.f32 	%f69, %f54;
	add.rn.f32 	%f70, %f62, %f69;
	neg.f32 	%f71, %f70;
	add.rn.f32 	%f72, %f61, %f71;
	fma.rn.f32 	%f73, %f72, 0f40000000, %f68;
	add.f32 	%f74, %f66, %f73;
	setp.gt.f32 	%p7, %f65, 0f00000000;
	selp.b32 	%r23, 0, -2097152000, %p7;
	setp.neu.f32 	%p8, %f2, 0f00000000;
	setp.neu.f32 	%p9, %f3, 0f7F800000;
	setp.lt.f32 	%p10, %f64, 0f00000000;
	selp.f32 	%f75, 0f00000000, 0f7F800000, %p10;
	abs.f32 	%f76, %f64;
	setp.gt.f32 	%p11, %f76, 0f43180000;
	cvt.rzi.s32.f32 	%r24, %f65;
	shl.b32 	%r25, %r24, 23;
	sub.s32 	%r26, %r25, %r23;
	mov.b32 	%f77, %r26;
	add.s32 	%r27, %r23, 2130706432;
	mov.b32 	%f78, %r27;
	fma.rn.f32 	%f79, %f74, 0f391FCB8E, 0f3AAF85ED;
	fma.rn.f32 	%f80, %f79, %f74, 0f3C1D9856;
	fma.rn.f32 	%f81, %f80, %f74, 0f3D6357BB;
	fma.rn.f32 	%f82, %f81, %f74, 0f3E75FDEC;
	fma.rn.f32 	%f83, %f82, %f74, 0f3F317218;
	fma.rn.f32 	%f84, %f83, %f74, 0f3F800000;
	mul.f32 	%f85, %f84, %f78;
	mul.f32 	%f86, %f85, %f77;
	selp.f32 	%f208, %f75, %f86, %p11;
	and.pred  	%p12, %p8, %p9;
	@%p12 bra 	$L__BB0_9;
	add.f32 	%f87, %f2, %f2;
	mov.b32 	%r28, %f87;
	and.b32  	%r29, %r28, 2147483647;
	mov.b32 	%f208, %r29;
$L__BB0_9:
	add.f32 	%f8, %f210, %f208;
	ld.global.f32 	%f90, [%rd6];
	ld.global.f32 	%f91, [%rd5];
	sub.f32 	%f9, %f90, %f91;
	abs.f32 	%f10, %f9;
	setp.eq.f32 	%p13, %f9, 0f3F800000;
	mov.f32 	%f209, 0f3F800000;
	@%p13 bra 	$L__BB0_14;
	setp.nan.f32 	%p14, %f10, %f10;
	@%p14 bra 	$L__BB0_13;
	setp.lt.f32 	%p15, %f10, 0f00800000;
	mul.f32 	%f92, %f10, 0f4B800000;
	selp.f32 	%f93, %f92, %f10, %p15;
	mov.b32 	%r30, %f93;
	add.s32 	%r31, %r30, -1060439283;
	and.b32  	%r32, %r31, -8388608;
	sub.s32 	%r33, %r30, %r32;
	mov.b32 	%f94, %r33;
	cvt.rn.f32.s32 	%f95, %r32;
	selp.f32 	%f96, 0fC1C00000, 0f00000000, %p15;
	fma.rn.f32 	%f97, %f95, 0f34000000, %f96;
	add.f32 	%f98, %f94, 0fBF800000;
	add.f32 	%f99, %f94, 0f3F800000;
	rcp.approx.ftz.f32 	%f100, %f99;
	add.f32 	%f101, %f98, %f98;
	mul.f32 	%f102, %f101, %f100;
	mul.f32 	%f103, %f102, %f102;
	neg.f32 	%f104, %f102;
	sub.f32 	%f105, %f98, %f102;
	add.f32 	%f106, %f105, %f105;
	fma.rn.f32 	%f107, %f104, %f98, %f106;
	mul.rn.f32 	%f108, %f100, %f107;
	fma.rn.f32 	%f109, %f103, 0f3A2C32E4, 0f3B52E7DB;
	fma.rn.f32 	%f110, %f109, %f103, 0f3C93BB73;
	fma.rn.f32 	%f111, %f110, %f103, 0f3DF6384F;
	mul.rn.f32 	%f112, %f111, %f103;
	fma.rn.f32 	%f113, %f102, 0f3FB8AA3B, %f97;
	mul.f32 	%f114, %f112, 0f40400000;
	sub.f32 	%f115, %f97, %f113;
	fma.rn.f32 	%f116, %f102, 0f3FB8AA3B, %f115;
	fma.rn.f32 	%f117, %f108, 0f3FB8AA3B, %f116;
	fma.rn.f32 	%f118, %f102, 0f32A55E34, %f117;
	fma.rn.f32 	%f119, %f114, %f108, %f118;
	fma.rn.f32 	%f120, %f112, %f102, %f119;
	add.rn.f32 	%f121, %f113, %f120;
	mov.f32 	%f122, 0f40000000;
	mul.rn.f32 	%f123, %f121, %f122;
	cvt.rni.f32.f32 	%f124, %f123;
	sub.f32 	%f125, %f123, %f124;
	neg.f32 	%f126, %f123;
	fma.rn.f32 	%f127, %f121, 0f40000000, %f126;
	neg.f32 	%f128, %f113;
	add.rn.f32 	%f129, %f121, %f128;
	neg.f32 	%f130, %f129;
	add.rn.f32 	%f131, %f120, %f130;
	fma.rn.f32 	%f132, %f131, 0f40000000, %f127;
	add.f32 	%f133, %f125, %f132;
	setp.gt.f32 	%p16, %f124, 0f00000000;
	selp.b32 	%r34, 0, -2097152000, %p16;
	setp.neu.f32 	%p17, %f9, 0f00000000;
	setp.neu.f32 	%p18, %f10, 0f7F800000;
	setp.lt.f32 	%p19, %f123, 0f00000000;
	selp.f32 	%f134, 0f00000000, 0f7F800000, %p19;
	abs.f32 	%f135, %f123;
	setp.gt.f32 	%p20, %f135, 0f43180000;
	cvt.rzi.s32.f32 	%r35, %f124;
	shl.b32 	%r36, %r35, 23;
	sub.s32 	%r37, %r36, %r34;
	mov.b32 	%f136, %r37;
	add.s32 	%r38, %r34, 2130706432;
	mov.b32 	%f137, %r38;
	fma.rn.f32 	%f138, %f133, 0f391FCB8E, 0f3AAF85ED;
	fma.rn.f32 	%f139, %f138, %f133, 0f3C1D9856;
	fma.rn.f32 	%f140, %f139, %f133, 0f3D6357BB;
	fma.rn.f32 	%f141, %f140, %f133, 0f3E75FDEC;
	fma.rn.f32 	%f142, %f141, %f133, 0f3F317218;
	fma.rn.f32 	%f143, %f142, %f133, 0f3F800000;
	mul.f32 	%f144, %f143, %f137;
	mul.f32 	%f145, %f144, %f136;
	selp.f32 	%f209, %f134, %f145, %p20;
	and.pred  	%p21, %p17, %p18;
	@%p21 bra 	$L__BB0_14;
	add.f32 	%f146, %f9, %f9;
	mov.b32 	%r39, %f146;
	and.b32  	%r40, %r39, 2147483647;
	mov.b32 	%f209, %r40;
	bra.uni 	$L__BB0_14;
$L__BB0_13:
	mov.f32 	%f147, 0f40000000;
	add.rn.f32 	%f209, %f9, %f147;
$L__BB0_14:
	add.f32 	%f210, %f8, %f209;
	add.s32 	%r55, %r55, 2;
	add.s32 	%r54, %r54, 2;
	setp.ne.s32 	%p22, %r55, 0;
	@%p22 bra 	$L__BB0_4;
$L__BB0_15:
	and.b32  	%r41, %r10, 1;
	setp.eq.b32 	%p23, %r41, 1;
	not.pred 	%p24, %p23;
	@%p24 bra 	$L__BB0_22;
	add.s32 	%r42, %r56, %r2;
	mul.wide.s32 	%rd11, %r42, 4;
	add.s64 	%rd12, %rd2, %rd11;
	ld.global.f32 	%f149, [%rd12];
	add.s64 	%rd13, %rd1, %rd11;
	ld.global.f32 	%f150, [%rd13];
	sub.f32 	%f18, %f149, %f150;
	abs.f32 	%f19, %f18;
	setp.eq.f32 	%p25, %f18, 0f3F800000;
	mov.f32 	%f212, 0f3F800000;
	@%p25 bra 	$L__BB0_21;
	setp.nan.f32 	%p26, %f19, %f19;
	@%p26 bra 	$L__BB0_20;
	setp.lt.f32 	%p27, %f19, 0f00800000;
	mul.f32 	%f151, %f19, 0f4B800000;
	selp.f32 	%f152, %f151, %f19, %p27;
	mov.b32 	%r43, %f152;
	add.s32 	%r44, %r43, -1060439283;
	and.b32  	%r45, %r44, -8388608;
	sub.s32 	%r46, %r43, %r45;
	mov.b32 	%f153, %r46;
	cvt.rn.f32.s32 	%f154, %r45;
	selp.f32 	%f155, 0fC1C00000, 0f00000000, %p27;
	fma.rn.f32 	%f156, %f154, 0f34000000, %f155;
	add.f32 	%f157, %f153, 0fBF800000;
	add.f32 	%f158, %f153, 0f3F800000;
	rcp.approx.ftz.f32 	%f159, %f158;
	add.f32 	%f160, %f157, %f157;
	mul.f32 	%f161, %f160, %f159;
	mul.f32 	%f162, %f161, %f161;
	neg.f32 	%f163, %f161;
	sub.f32 	%f164, %f157, %f161;
	add.f32 	%f165, %f164, %f164;
	fma.rn.f32 	%f166, %f163, %f157, %f165;
	mul.rn.f32 	%f167, %f159, %f166;
	fma.rn.f32 	%f168, %f162, 0f3A2C32E4, 0f3B52E7DB;
	fma.rn.f32 	%f169, %f168, %f162, 0f3C93BB73;
	fma.rn.f32 	%f170, %f169, %f162, 0f3DF6384F;
	mul.rn.f32 	%f171, %f170, %f162;
	fma.rn.f32 	%f172, %f161, 0f3FB8AA3B, %f156;
	mul.f32 	%f173, %f171, 0f40400000;
	sub.f32 	%f174, %f156, %f172;
	fma.rn.f32 	%f175, %f161, 0f3FB8AA3B, %f174;
	fma.rn.f32 	%f176, %f167, 0f3FB8AA3B, %f175;
	fma.rn.f32 	%f177, %f161, 0f32A55E34, %f176;
	fma.rn.f32 	%f178, %f173, %f167, %f177;
	fma.rn.f32 	%f179, %f171, %f161, %f178;
	add.rn.f32 	%f180, %f172, %f179;
	mov.f32 	%f181, 0f40000000;
	mul.rn.f32 	%f182, %f180, %f181;
	cvt.rni.f32.f32 	%f183, %f182;
	sub.f32 	%f184, %f182, %f183;
	neg.f32 	%f185, %f182;
	fma.rn.f32 	%f186, %f180, 0f40000000, %f185;
	neg.f32 	%f187, %f172;
	add.rn.f32 	%f188, %f180, %f187;
	neg.f32 	%f189, %f188;
	add.rn.f32 	%f190, %f179, %f189;
	fma.rn.f32 	%f191, %f190, 0f40000000, %f186;
	add.f32 	%f192, %f184, %f191;
	setp.gt.f32 	%p28, %f183, 0f00000000;
	selp.b32 	%r47, 0, -2097152000, %p28;
	setp.neu.f32 	%p29, %f18, 0f00000000;
	setp.neu.f32 	%p30, %f19, 0f7F800000;
	setp.lt.f32 	%p31, %f182, 0f00000000;
	selp.f32 	%f193, 0f00000000, 0f7F800000, %p31;
	abs.f32 	%f194, %f182;
	setp.gt.f32 	%p32, %f194, 0f43180000;
	cvt.rzi.s32.f32 	%r48, %f183;
	shl.b32 	%r49, %r48, 23;
	sub.s32 	%r50, %r49, %r47;
	mov.b32 	%f195, %r50;
	add.s32 	%r51, %r47, 2130706432;
	mov.b32 	%f196, %r51;
	fma.rn.f32 	%f197, %f192, 0f391FCB8E, 0f3AAF85ED;
	fma.rn.f32 	%f198, %f197, %f192, 0f3C1D9856;
	fma.rn.f32 	%f199, %f198, %f192, 0f3D6357BB;
	fma.rn.f32 	%f200, %f199, %f192, 0f3E75FDEC;
	fma.rn.f32 	%f201, %f200, %f192, 0f3F317218;
	fma.rn.f32 	%f202, %f201, %f192, 0f3F800000;
	mul.f32 	%f203, %f202, %f196;
	mul.f32 	%f204, %f203, %f195;
	selp.f32 	%f212, %f193, %f204, %p32;
	and.pred  	%p33, %p29, %p30;
	@%p33 bra 	$L__BB0_21;
	add.f32 	%f205, %f18, %f18;
	mov.b32 	%r52, %f205;
	and.b32  	%r53, %r52, 2147483647;
	mov.b32 	%f212, %r53;
	bra.uni 	$L__BB0_21;
$L__BB0_20:
	mov.f32 	%f206, 0f40000000;
	add.rn.f32 	%f212, %f18, %f206;
$L__BB0_21:
	add.f32 	%f210, %f210, %f212;
$L__BB0_22:
	cvta.to.global.u64 	%rd14, %rd7;
	mul.wide.s32 	%rd15, %r1, 4;
	add.s64 	%rd16, %rd14, %rd15;
	st.global.f32 	[%rd16], %f210;
$L__BB0_23:
	ret;

}
	// .globl	loss_back
.visible .entry loss_back(
	.param .u64 .ptr .align 1 loss_back_param_0,
	.param .u64 .ptr .align 1 loss_back_param_1,
	.param .u64 .ptr .align 1 loss_back_param_2
)
{
	.reg .b32 	%r<8>;
	.reg .b32 	%f<5>;
	.reg .b64 	%rd<11>;

	ld.param.u64 	%rd1, [loss_back_param_0];
	ld.param.u64 	%rd2, [loss_back_param_1];
	ld.param.u64 	%rd3, [loss_back_param_2];
	cvta.to.global.u64 	%rd4, %rd3;
	cvta.to.global.u64 	%rd5, %rd2;
	cvta.to.global.u64 	%rd6, %rd1;
	mov.u32 	%r1, %ctaid.x;
	mov.u32 	%r2, %ctaid.y;
	mov.u32 	%r3, %nctaid.x;
	mad.lo.s32 	%r4, %r2, %r3, %r1;
	mov.u32 	%r5, %ntid.x;
	mov.u32 	%r6, %tid.x;
	mad.lo.s32 	%r7, %r4, %r5, %r6;
	mul.wide.s32 	%rd7, %r7, 4;
	add.s64 	%rd8, %rd6, %rd7;
	ld.global.f32 	%f1, [%rd8];
	add.s64 	%rd9, %rd5, %rd7;
	ld.global.f32 	%f2, [%rd9];
	sub.f32 	%f3, %f1, %f2;
	add.f32 	%f4, %f3, %f3;
	add.s64 	%rd10, %rd4, %rd7;
	st.global.f32 	[%rd10], %f4;
	ret;

}


// ===== COMPILED SASS (sm_100) =====

	.target	sm_100

	.elftype	@"ET_EXEC"


//--------------------- .note.nv.tkinfo           --------------------------
	.section	.note.nv.tkinfo,"",@"SHT_NOTE"
	.sectionflags	@"SHF_NOTE_NV_TKINFO"
	.tkinfo
        /*0018*/ 	.word	0x00000002
        /*0030*/ 	.string	""
        /*0030*/ 	.string	"ptxas"
        /*0030*/ 	.string	"Cuda compilation tools, release 13.0, V13.0.88"
        /*0030*/ 	.string	"Build cuda_13.0.r13.0/compiler.36424714_0"
        /*0030*/ 	.string	"-arch sm_100 -m 64 "



//--------------------- .note.nv.cuinfo           --------------------------
	.section	.note.nv.cuinfo,"",@"SHT_NOTE"
	.sectionflags	@"SHF_NOTE_NV_CUINFO"
        /*0018*/ 	.short	0x0002
        /*001a*/ 	.short	0x0064
        /*001c*/ 	.short	0x0082
	.zero		2


//--------------------- .nv.info                  --------------------------
	.section	.nv.info,"",@"SHT_CUDA_INFO"
	.align	4


	//----- nvinfo : EIATTR_REGCOUNT
	.align		4
        /*0000*/ 	.byte	0x04, 0x2f
        /*0002*/ 	.short	(.L_1 - .L_0)
	.align		4
.L_0:
        /*0004*/ 	.word	index@(loss)
        /*0008*/ 	.word	0x00000012


	//----- nvinfo : EIATTR_FRAME_SIZE
	.align		4
.L_1:
        /*000c*/ 	.byte	0x04, 0x11
        /*000e*/ 	.short	(.L_3 - .L_2)
	.align		4
.L_2:
        /*0010*/ 	.word	index@(loss)
        /*0014*/ 	.word	0x00000000


	//----- nvinfo : EIATTR_REGCOUNT
	.align		4
.L_3:
        /*0018*/ 	.byte	0x04, 0x2f
        /*001a*/ 	.short	(.L_5 - .L_4)
	.align		4
.L_4:
        /*001c*/ 	.word	index@(loss_back)
        /*0020*/ 	.word	0x0000000c


	//----- nvinfo : EIATTR_FRAME_SIZE
	.align		4
.L_5:
        /*0024*/ 	.byte	0x04, 0x11
        /*0026*/ 	.short	(.L_7 - .L_6)
	.align		4
.L_6:
        /*0028*/ 	.word	index@(loss_back)
        /*002c*/ 	.word	0x00000000


	//----- nvinfo : EIATTR_MIN_STACK_SIZE
	.align		4
.L_7:
        /*0030*/ 	.byte	0x04, 0x12
        /*0032*/ 	.short	(.L_9 - .L_8)
	.align		4
.L_8:
        /*0034*/ 	.word	index@(loss_back)
        /*0038*/ 	.word	0x00000000


	//----- nvinfo : EIATTR_MIN_STACK_SIZE
	.align		4
.L_9:
        /*003c*/ 	.byte	0x04, 0x12
        /*003e*/ 	.short	(.L_11 - .L_10)
	.align		4
.L_10:
        /*0040*/ 	.word	index@(loss)
        /*0044*/ 	.word	0x00000000
.L_11:


//--------------------- .nv.compat                --------------------------
	.section	.nv.compat,"",@"SHT_CUDA_COMPAT_INFO"
	.align	4
        /*0000*/ 	.byte	0x02, 0x09, 0x00, 0x00, 0x02, 0x02, 0x01, 0x00, 0x02, 0x05, 0x05, 0x00, 0x03, 0x07, 0x01, 0x01
        /*0010*/ 	.byte	0x02, 0x03, 0x00, 0x00, 0x02, 0x06, 0x01, 0x00, 0x04, 0x0b, 0x08, 0x00, 0x01, 0x00, 0x00, 0x00
        /*0020*/ 	.byte	0x00, 0x00, 0x00, 0x00


//--------------------- .nv.info.loss_back        --------------------------
	.section	.nv.info.loss_back,"",@"SHT_CUDA_INFO"
	.sectionflags	@""
	.align	4


	//----- nvinfo : EIATTR_CUDA_API_VERSION
	.align		4
        /*0000*/ 	.byte	0x04, 0x37
        /*0002*/ 	.short	(.L_13 - .L_12)
.L_12:
        /*0004*/ 	.word	0x00000082


	//----- nvinfo : EIATTR_KPARAM_INFO
	.align		4
.L_13:
        /*0008*/ 	.byte	0x04, 0x17
        /*000a*/ 	.short	(.L_15 - .L_14)
.L_14:
        /*000c*/ 	.word	0x00000000
        /*0010*/ 	.short	0x0002
        /*0012*/ 	.short	0x0010
        /*0014*/ 	.byte	0x00, 0xf5, 0x21, 0x00


	//----- nvinfo : EIATTR_KPARAM_INFO
	.align		4
.L_15:
        /*0018*/ 	.byte	0x04, 0x17
        /*001a*/ 	.short	(.L_17 - .L_16)
.L_16:
        /*001c*/ 	.word	0x00000000
        /*0020*/ 	.short	0x0001
        /*0022*/ 	.short	0x0008
        /*0024*/ 	.byte	0x00, 0xf5, 0x21, 0x00


	//----- nvinfo : EIATTR_KPARAM_INFO
	.align		4
.L_17:
        /*0028*/ 	.byte	0x04, 0x17
        /*002a*/ 	.short	(.L_19 - .L_18)
.L_18:
        /*002c*/ 	.word	0x00000000
        /*0030*/ 	.short	0x0000
        /*0032*/ 	.short	0x0000
        /*0034*/ 	.byte	0x00, 0xf5, 0x21, 0x00


	//----- nvinfo : EIATTR_SPARSE_MMA_MASK
	.align		4
.L_19:
        /*0038*/ 	.byte	0x03, 0x50
        /*003a*/ 	.short	0x0000


	//----- nvinfo : EIATTR_MAXREG_COUNT
	.align		4
        /*003c*/ 	.byte	0x03, 0x1b
        /*003e*/ 	.short	0x00ff


	//----- nvinfo : EIATTR_MERCURY_ISA_VERSION
	.align		4
        /*0040*/ 	.byte	0x03, 0x5f
        /*0042*/ 	.short	0x0101


	//----- nvinfo : EIATTR_VRC_CTA_INIT_COUNT
	.align		4
        /*0044*/ 	.byte	0x02, 0x4a
	.zero		1
	.zero		1


	//----- nvinfo : EIATTR_EXIT_INSTR_OFFSETS
	.align		4
        /*0048*/ 	.byte	0x04, 0x1c
        /*004a*/ 	.short	(.L_21 - .L_20)


	//   ....[0]....
.L_20:
        /*004c*/ 	.word	0x00000140


	//----- nvinfo : EIATTR_CBANK_PARAM_SIZE
	.align		4
.L_21:
        /*0050*/ 	.byte	0x03, 0x19
        /*0052*/ 	.short	0x0018


	//----- nvinfo : EIATTR_PARAM_CBANK
	.align		4
        /*0054*/ 	.byte	0x04, 0x0a
        /*0056*/ 	.short	(.L_23 - .L_22)
	.align		4
.L_22:
        /*0058*/ 	.word	index@(.nv.constant0.loss_back)
        /*005c*/ 	.short	0x0380
        /*005e*/ 	.short	0x0018


	//----- nvinfo : EIATTR_SW_WAR
	.align		4
.L_23:
        /*0060*/ 	.byte	0x04, 0x36
        /*0062*/ 	.short	(.L_25 - .L_24)
.L_24:
        /*0064*/ 	.word	0x00000008
.L_25:


//--------------------- .nv.info.loss             --------------------------
	.section	.nv.info.loss,"",@"SHT_CUDA_INFO"
	.sectionflags	@""
	.align	4


	//----- nvinfo : EIATTR_CUDA_API_VERSION
	.align		4
        /*0000*/ 	.byte	0x04, 0x37
        /*0002*/ 	.short	(.L_27 - .L_26)
.L_26:
        /*0004*/ 	.word	0x00000082


	//----- nvinfo : EIATTR_KPARAM_INFO
	.align		4
.L_27:
        /*0008*/ 	.byte	0x04, 0x17
        /*000a*/ 	.short	(.L_29 - .L_28)
.L_28:
        /*000c*/ 	.word	0x00000000
        /*0010*/ 	.short	0x0004
        /*0012*/ 	.short	0x001c
        /*0014*/ 	.byte	0x00, 0xf0, 0x11, 0x00


	//----- nvinfo : EIATTR_KPARAM_INFO
	.align		4
.L_29:
        /*0018*/ 	.byte	0x04, 0x17
        /*001a*/ 	.short	(.L_31 - .L_30)
.L_30:
        /*001c*/ 	.word	0x00000000
        /*0020*/ 	.short	0x0003
        /*0022*/ 	.short	0x0018
        /*0024*/ 	.byte	0x00, 0xf0, 0x11, 0x00


	//----- nvinfo : EIATTR_KPARAM_INFO
	.align		4
.L_31:
        /*0028*/ 	.byte	0x04, 0x17
        /*002a*/ 	.short	(.L_33 - .L_32)
.L_32:
        /*002c*/ 	.word	0x00000000
        /*0030*/ 	.short	0x0002
        /*0032*/ 	.short	0x0010
        /*0034*/ 	.byte	0x00, 0xf5, 0x21, 0x00


	//----- nvinfo : EIATTR_KPARAM_INFO
	.align		4
.L_33:
        /*0038*/ 	.byte	0x04, 0x17
        /*003a*/ 	.short	(.L_35 - .L_34)
.L_34:
        /*003c*/ 	.word	0x00000000
        /*0040*/ 	.short	0x0001
        /*0042*/ 	.short	0x0008
        /*0044*/ 	.byte	0x00, 0xf5, 0x21, 0x00


	//----- nvinfo : EIATTR_KPARAM_INFO
	.align		4
.L_35:
        /*0048*/ 	.byte	0x04, 0x17
        /*004a*/ 	.short	(.L_37 - .L_36)
.L_36:
        /*004c*/ 	.word	0x00000000
        /*0050*/ 	.short	0x0000
        /*0052*/ 	.short	0x0000
        /*0054*/ 	.byte	0x00, 0xf5, 0x21, 0x00


	//----- nvinfo : EIATTR_SPARSE_MMA_MASK
	.align		4
.L_37:
        /*0058*/ 	.byte	0x03, 0x50
        /*005a*/ 	.short	0x0000


	//----- nvinfo : EIATTR_MAXREG_COUNT
	.align		4
        /*005c*/ 	.byte	0x03, 0x1b
        /*005e*/ 	.short	0x00ff


	//----- nvinfo : EIATTR_MERCURY_ISA_VERSION
	.align		4
        /*0060*/ 	.byte	0x03, 0x5f
        /*0062*/ 	.short	0x0101


	//----- nvinfo : EIATTR_VRC_CTA_INIT_COUNT
	.align		4
        /*0064*/ 	.byte	0x02, 0x4a
	.zero		1
	.zero		1


	//----- nvinfo : EIATTR_EXIT_INSTR_OFFSETS
	.align		4
        /*0068*/ 	.byte	0x04, 0x1c
        /*006a*/ 	.short	(.L_39 - .L_38)


	//   ....[0]....
.L_38:
        /*006c*/ 	.word	0x000000a0


	//   ....[1]....
        /*0070*/ 	.word	0x00001160


	//----- nvinfo : EIATTR_CRS_STACK_SIZE
	.align		4
.L_39:
        /*0074*/ 	.byte	0x04, 0x1e
        /*0076*/ 	.short	(.L_41 - .L_40)
.L_40:
        /*0078*/ 	.word	0x00000000


	//----- nvinfo : EIATTR_CBANK_PARAM_SIZE
	.align		4
.L_41:
        /*007c*/ 	.byte	0x03, 0x19
        /*007e*/ 	.short	0x0020


	//----- nvinfo : EIATTR_PARAM_CBANK
	.align		4
        /*0080*/ 	.byte	0x04, 0x0a
        /*0082*/ 	.short	(.L_43 - .L_42)
	.align		4
.L_42:
        /*0084*/ 	.word	index@(.nv.constant0.loss)
        /*0088*/ 	.short	0x0380
        /*008a*/ 	.short	0x0020


	//----- nvinfo : EIATTR_SW_WAR
	.align		4
.L_43:
        /*008c*/ 	.byte	0x04, 0x36
        /*008e*/ 	.short	(.L_45 - .L_44)
.L_44:
        /*0090*/ 	.word	0x00000008
.L_45:


//--------------------- .nv.callgraph             --------------------------
	.section	.nv.callgraph,"",@"SHT_CUDA_CALLGRAPH"
	.align	4
	.sectionentsize	8
	.align		4
        /*0000*/ 	.word	0x00000000
	.align		4
        /*0004*/ 	.word	0xffffffff
	.align		4
        /*0008*/ 	.word	0x00000000
	.align		4
        /*000c*/ 	.word	0xfffffffe
	.align		4
        /*0010*/ 	.word	0x00000000
	.align		4
        /*0014*/ 	.word	0xfffffffd
	.align		4
        /*0018*/ 	.word	0x00000000
	.align		4
        /*001c*/ 	.word	0xfffffffc


//--------------------- .text.loss_back           --------------------------
	.section	.text.loss_back,"ax",@progbits
	.align	128
        .global         loss_back
        .type           loss_back,@function
        .size           loss_back,(.L_x_13 - loss_back)
        .other          loss_back,@"STO_CUDA_ENTRY STV_DEFAULT"
loss_back:
.text.loss_back:
[----:B------:R-:W-:Y:S01]  /*0000*/  LDC R1, c[0x0][0x37c] ;  /* 0x0000df00ff017b82 */ /* 0x000fe20000000800 */
[----:B------:R-:W0:Y:S07]  /*0010*/  S2R R0, SR_TID.X ;  /* 0x0000000000007919 */ /* 0x000e2e0000002100 */
[----:B------:R-:W-:Y:S01]  /*0020*/  S2UR UR4, SR_CTAID.X ;  /* 0x00000000000479c3 */ /* 0x000fe20000002500 */
[----:B------:R-:W1:Y:S01]  /*0030*/  LDCU UR6, c[0x0][0x370] ;  /* 0x00006e00ff0677ac */ /* 0x000e620008000800 */
[----:B------:R-:W2:Y:S06]  /*0040*/  LDCU.64 UR8, c[0x0][0x358] ;  /* 0x00006b00ff0877ac */ /* 0x000eac0008000a00 */
[----:B------:R-:W1:Y:S08]  /*0050*/  S2UR UR5, SR_CTAID.Y ;  /* 0x00000000000579c3 */ /* 0x000e700000002600 */
[----:B------:R-:W0:Y:S08]  /*0060*/  LDC R9, c[0x0][0x360] ;  /* 0x0000d800ff097b82 */ /* 0x000e300000000800 */
[----:B------:R-:W3:Y:S08]  /*0070*/  LDC.64 R2, c[0x0][0x380] ;  /* 0x0000e000ff027b82 */ /* 0x000ef00000000a00 */
[----:B------:R-:W4:Y:S01]  /*0080*/  LDC.64 R4, c[0x0][0x388] ;  /* 0x0000e200ff047b82 */ /* 0x000f220000000a00 */
[----:B-1----:R-:W-:-:S06]  /*0090*/  UIMAD UR4, UR5, UR6, UR4 ;  /* 0x00000006050472a4 */ /* 0x002fcc000f8e0204 */
[----:B0-----:R-:W-:Y:S01]  /*00a0*/  IMAD R9, R9, UR4, R0 ;  /* 0x0000000409097c24 */ /* 0x001fe2000f8e0200 */
[----:B------:R-:W0:Y:S03]  /*00b0*/  LDC.64 R6, c[0x0][0x390] ;  /* 0x0000e400ff067b82 */ /* 0x000e260000000a00 */
[----:B---3--:R-:W-:-:S06]  /*00c0*/  IMAD.WIDE R2, R9, 0x4, R2 ;  /* 0x0000000409027825 */ /* 0x008fcc00078e0202 */
[----:B--2---:R-:W2:Y:S01]  /*00d0*/  LDG.E R2, desc[UR8][R2.64] ;  /* 0x0000000802027981 */ /* 0x004ea2000c1e1900 */
[----:B----4-:R-:W-:-:S06]  /*00e0*/  IMAD.WIDE R4, R9, 0x4, R4 ;  /* 0x0000000409047825 */ /* 0x010fcc00078e0204 */
[----:B------:R-:W2:Y:S01]  /*00f0*/  LDG.E R5, desc[UR8][R4.64] ;  /* 0x0000000804057981 */ /* 0x000ea2000c1e1900 */
[----:B0-----:R-:W-:-:S04]  /*0100*/  IMAD.WIDE R6, R9, 0x4, R6 ;  /* 0x0000000409067825 */ /* 0x001fc800078e0206 */
[----:B--2---:R-:W-:-:S04]  /*0110*/  FADD R0, R2, -R5 ;  /* 0x8000000502007221 */ /* 0x004fc80000000000 */
[----:B------:R-:W-:-:S05]  /*0120*/  FADD R9, R0, R0 ;  /* 0x0000000000097221 */ /* 0x000fca0000000000 */
[----:B------:R-:W-:Y:S01]  /*0130*/  STG.E desc[UR8][R6.64], R9 ;  /* 0x0000000906007986 */ /* 0x000fe2000c101908 */
[----:B------:R-:W-:Y:S05]  /*0140*/  EXIT ;  /* 0x000000000000794d */ /* 0x000fea0003800000 */
.L_x_0:
[----:B------:R-:W-:-:S00]  /*0150*/  BRA `(.L_x_0) ;  /* 0xfffffffc00fc7947 */ /* 0x000fc0000383ffff */
[----:B------:R-:W-:-:S00]  /*0160*/  NOP ;  /* 0x0000000000007918 */ /* 0x000fc00000000000 */
        /* <DEDUP_REMOVED lines=9> */
.L_x_13:


//--------------------- .text.loss                --------------------------
	.section	.text.loss,"ax",@progbits
	.align	128
        .global         loss
        .type           loss,@function
        .size           loss,(.L_x_14 - loss)
        .other          loss,@"STO_CUDA_ENTRY STV_DEFAULT"
loss:
.text.loss:
[----:B------:R-:W-:Y:S01]  /*0000*/  LDC R1, c[0x0][0x37c] ;  /* 0x0000df00ff017b82 */ /* 0x000fe20000000800 */
[----:B------:R-:W0:Y:S07]  /*0010*/  S2R R3, SR_TID.X ;  /* 0x0000000000037919 */ /* 0x000e2e0000002100 */
[----:B------:R-:W-:Y:S01]  /*0020*/  S2UR UR4, SR_CTAID.X ;  /* 0x00000000000479c3 */ /* 0x000fe20000002500 */
[----:B------:R-:W1:Y:S01]  /*0030*/  LDCU UR6, c[0x0][0x370] ;  /* 0x00006e00ff0677ac */ /* 0x000e620008000800 */
[----:B------:R-:W2:Y:S06]  /*0040*/  LDCU UR7, c[0x0][0x398] ;  /* 0x00007300ff0777ac */ /* 0x000eac0008000800 */
[----:B------:R-:W1:Y:S08]  /*0050*/  S2UR UR5, SR_CTAID.Y ;  /* 0x00000000000579c3 */ /* 0x000e700000002600 */
[----:B------:R-:W0:Y:S01]  /*0060*/  LDC R0, c[0x0][0x360] ;  /* 0x0000d800ff007b82 */ /* 0x000e220000000800 */
[----:B-1----:R-:W-:-:S06]  /*0070*/  UIMAD UR4, UR5, UR6, UR4 ;  /* 0x00000006050472a4 */ /* 0x002fcc000f8e0204 */
[----:B0-----:R-:W-:-:S05]  /*0080*/  IMAD R0, R0, UR4, R3 ;  /* 0x0000000400007c24 */ /* 0x001fca000f8e0203 */
[----:B--2---:R-:W-:-:S13]  /*0090*/  ISETP.GE.AND P0, PT, R0, UR7, PT ;  /* 0x0000000700007c0c */ /* 0x004fda000bf06270 */
[----:B------:R-:W-:Y:S05]  /*00a0*/  @P0 EXIT ;  /* 0x000000000000094d */ /* 0x000fea0003800000 */
[----:B------:R-:W0:Y:S01]  /*00b0*/  LDCU UR5, c[0x0][0x39c] ;  /* 0x00007380ff0577ac */ /* 0x000e220008000800 */
[----:B------:R-:W-:Y:S01]  /*00c0*/  HFMA2 R2, -RZ, RZ, 0, 0 ;  /* 0x00000000ff027431 */ /* 0x000fe200000001ff */
[----:B------:R-:W1:Y:S01]  /*00d0*/  LDCU.64 UR12, c[0x0][0x358] ;  /* 0x00006b00ff0c77ac */ /* 0x000e620008000a00 */
[----:B0-----:R-:W-:-:S09]  /*00e0*/  UISETP.GE.AND UP0, UPT, UR5, 0x1, UPT ;  /* 0x000000010500788c */ /* 0x001fd2000bf06270 */
[----:B-1----:R-:W-:Y:S05]  /*00f0*/  BRA.U !UP0, `(.L_x_1) ;  /* 0x00000011080c7547 */ /* 0x002fea000b800000 */
[----:B------:R-:W-:Y:S02]  /*0100*/  UISETP.NE.AND UP0, UPT, UR5, 0x1, UPT ;  /* 0x000000010500788c */ /* 0x000fe4000bf05270 */
[----:B------:R-:W-:Y:S01]  /*0110*/  IMAD R3, R0, UR5, RZ ;  /* 0x0000000500037c24 */ /* 0x000fe2000f8e02ff */
[----:B------:R-:W-:Y:S01]  /*0120*/  MOV R2, RZ ;  /* 0x000000ff00027202 */ /* 0x000fe20000000f00 */
[----:B------:R-:W-:-:S05]  /*0130*/  UMOV UR4, URZ ;  /* 0x000000ff00047c82 */ /* 0x000fca0008000000 */
[----:B------:R-:W-:Y:S05]  /*0140*/  BRA.U !UP0, `(.L_x_2) ;  /* 0x0000000908a47547 */ /* 0x000fea000b800000 */
[----:B------:R-:W0:Y:S01]  /*0150*/  LDCU.128 UR8, c[0x0][0x380] ;  /* 0x00007000ff0877ac */ /* 0x000e220008000c00 */
[----:B------:R-:W-:Y:S02]  /*0160*/  MOV R2, RZ ;  /* 0x000000ff00027202 */ /* 0x000fe40000000f00 */
[----:B------:R-:W-:Y:S01]  /*0170*/  MOV R4, R3 ;  /* 0x0000000300047202 */ /* 0x000fe20000000f00 */
[----:B------:R-:W-:Y:S02]  /*0180*/  ULOP3.LUT UR4, UR5, 0x7ffffffe, URZ, 0xc0, !UPT ;  /* 0x7ffffffe05047892 */ /* 0x000fe4000f8ec0ff */
[----:B0-----:R-:W-:Y:S02]  /*0190*/  UIADD3 UR7, UP0, UPT, UR10, 0x4, URZ ;  /* 0x000000040a077890 */ /* 0x001fe4000ff1e0ff */
[----:B------:R-:W-:Y:S02]  /*01a0*/  UIADD3 UR5, UP1, UPT, UR8, 0x4, URZ ;  /* 0x0000000408057890 */ /* 0x000fe4000ff3e0ff */
[----:B------:R-:W-:-:S02]  /*01b0*/  UIADD3 UR10, UPT, UPT, -UR4, URZ, URZ ;  /* 0x000000ff040a7290 */ /* 0x000fc4000fffe1ff */
[----:B------:R-:W-:Y:S02]  /*01c0*/  UIADD3.X UR8, UPT, UPT, URZ, UR11, URZ, UP0, !UPT ;  /* 0x0000000bff087290 */ /* 0x000fe400087fe4ff */
[----:B------:R-:W-:-:S12]  /*01d0*/  UIADD3.X UR6, UPT, UPT, URZ, UR9, URZ, UP1, !UPT ;  /* 0x00000009ff067290 */ /* 0x000fd80008ffe4ff */
.L_x_8:
[----:B------:R-:W-:Y:S02]  /*01e0*/  MOV R8, UR5 ;  /* 0x0000000500087c02 */ /* 0x000fe40008000f00 */
[----:B------:R-:W-:Y:S02]  /*01f0*/  MOV R9, UR6 ;  /* 0x0000000600097c02 */ /* 0x000fe40008000f00 */
[----:B------:R-:W-:Y:S02]  /*0200*/  MOV R6, UR7 ;  /* 0x0000000700067c02 */ /* 0x000fe40008000f00 */
[----:B------:R-:W-:Y:S01]  /*0210*/  MOV R7, UR8 ;  /* 0x0000000800077c02 */ /* 0x000fe20008000f00 */
[----:B------:R-:W-:-:S04]  /*0220*/  IMAD.WIDE R10, R4, 0x4, R8 ;  /* 0x00000004040a7825 */ /* 0x000fc800078e0208 */
[----:B------:R-:W-:Y:S02]  /*0230*/  IMAD.WIDE R8, R4, 0x4, R6 ;  /* 0x0000000404087825 */ /* 0x000fe400078e0206 */
[----:B------:R-:W2:Y:S04]  /*0240*/  LDG.E R6, desc[UR12][R10.64+-0x4] ;  /* 0xfffffc0c0a067981 */ /* 0x000ea8000c1e1900 */
[----:B------:R-:W2:Y:S04]  /*0250*/  LDG.E R5, desc[UR12][R8.64+-0x4] ;  /* 0xfffffc0c08057981 */ /* 0x000ea8000c1e1900 */
[----:B------:R-:W3:Y:S04]  /*0260*/  LDG.E R7, desc[UR12][R10.64] ;  /* 0x0000000c0a077981 */ /* 0x000ee8000c1e1900 */
[----:B------:R-:W3:Y:S01]  /*0270*/  LDG.E R12, desc[UR12][R8.64] ;  /* 0x0000000c080c7981 */ /* 0x000ee2000c1e1900 */
[----:B------:R-:W-:Y:S01]  /*0280*/  UIADD3 UR10, UPT, UPT, UR10, 0x2, URZ ;  /* 0x000000020a0a7890 */ /* 0x000fe2000fffe0ff */
[----:B------:R-:W-:Y:S03]  /*0290*/  BSSY.RECONVERGENT B0, `(.L_x_3) ;  /* 0x0000049000007945 */ /* 0x000fe60003800200 */
[----:B------:R-:W-:Y:S01]  /*02a0*/  UISETP.NE.AND UP0, UPT, UR10, URZ, UPT ;  /* 0x000000ff0a00728c */ /* 0x000fe2000bf05270 */
[----:B--2---:R-:W-:-:S05]  /*02b0*/  FADD R6, R6, -R5 ;  /* 0x8000000506067221 */ /* 0x004fca0000000000 */
[----:B------:R-:W-:Y:S01]  /*02c0*/  FSETP.NEU.AND P0, PT, R6, 1, PT ;  /* 0x3f8000000600780b */ /* 0x000fe20003f0d000 */
[----:B---3--:R-:W-:Y:S01]  /*02d0*/  FADD R5, R7, -R12 ;  /* 0x8000000c07057221 */ /* 0x008fe20000000000 */
[----:B------:R-:W-:-:S04]  /*02e0*/  HFMA2 R7, -RZ, RZ, 1.875, 0 ;  /* 0x3f800000ff077431 */ /* 0x000fc800000001ff */
[----:B------:R-:W-:-:S07]  /*02f0*/  FSETP.NEU.AND P1, PT, R5, 1, PT ;  /* 0x3f8000000500780b */ /* 0x000fce0003f2d000 */
[----:B------:R-:W-:Y:S06]  /*0300*/  @!P0 BRA `(.L_x_4) ;  /* 0x0000000400048947 */ /* 0x000fec0003800000 */
[----:B------:R-:W-:-:S13]  /*0310*/  FSETP.NAN.AND P0, PT, |R6|, |R6|, PT ;  /* 0x400000060600720b */ /* 0x000fda0003f08200 */
[----:B------:R-:W-:Y:S01]  /*0320*/  @P0 FADD R7, R6, 2 ;  /* 0x4000000006070421 */ /* 0x000fe20000000000 */
[----:B------:R-:W-:Y:S06]  /*0330*/  @P0 BRA `(.L_x_4) ;  /* 0x0000000000f80947 */ /* 0x000fec0003800000 */
[C---:B------:R-:W-:Y:S01]  /*0340*/  FMUL R7, |R6|.reuse, 16777216 ;  /* 0x4b80000006077820 */ /* 0x040fe20000400200 */
[----:B------:R-:W-:Y:S02]  /*0350*/  FSETP.GEU.AND P0, PT, |R6|, 1.175494350822287508e-38, PT ;  /* 0x008000000600780b */ /* 0x000fe40003f0e200 */
[----:B------:R-:W-:Y:S02]  /*0360*/  MOV R15, 0x3a2c32e4 ;  /* 0x3a2c32e4000f7802 */ /* 0x000fe40000000f00 */
[----:B------:R-:W-:-:S04]  /*0370*/  FSEL R7, R7, |R6|, !P0 ;  /* 0x4000000607077208 */ /* 0x000fc80004000000 */
[----:B------:R-:W-:-:S04]  /*0380*/  IADD3 R8, PT, PT, R7, -0x3f3504f3, RZ ;  /* 0xc0cafb0d07087810 */ /* 0x000fc80007ffe0ff */
[----:B------:R-:W-:-:S04]  /*0390*/  LOP3.LUT R8, R8, 0xff800000, RZ, 0xc0, !PT ;  /* 0xff80000008087812 */ /* 0x000fc800078ec0ff */
[-C--:B------:R-:W-:Y:S02]  /*03a0*/  IADD3 R7, PT, PT, R7, -R8.reuse, RZ ;  /* 0x8000000807077210 */ /* 0x080fe40007ffe0ff */
[----:B------:R-:W-:-:S03]  /*03b0*/  I2FP.F32.S32 R8, R8 ;  /* 0x0000000800087245 */ /* 0x000fc60000201400 */
[C---:B------:R-:W-:Y:S01]  /*03c0*/  FADD R10, R7.reuse, 1 ;  /* 0x3f800000070a7421 */ /* 0x040fe20000000000 */
[----:B------:R-:W-:Y:S01]  /*03d0*/  FADD R9, R7, -1 ;  /* 0xbf80000007097421 */ /* 0x000fe20000000000 */
[----:B------:R-:W-:Y:S02]  /*03e0*/  FSEL R7, RZ, -24, P0 ;  /* 0xc1c00000ff077808 */ /* 0x000fe40000000000 */
[----:B------:R-:W-:Y:S01]  /*03f0*/  FSETP.NEU.AND P0, PT, |R6|, +INF , PT ;  /* 0x7f8000000600780b */ /* 0x000fe20003f0d200 */
[----:B------:R-:W-:Y:S01]  /*0400*/  FADD R11, R9, R9 ;  /* 0x00000009090b7221 */ /* 0x000fe20000000000 */
[----:B------:R-:W0:Y:S01]  /*0410*/  MUFU.RCP R10, R10 ;  /* 0x0000000a000a7308 */ /* 0x000e220000001000 */
[----:B------:R-:W-:Y:S01]  /*0420*/  FFMA R8, R8, 1.1920928955078125e-07, R7 ;  /* 0x3400000008087823 */ /* 0x000fe20000000007 */
[----:B------:R-:W-:-:S13]  /*0430*/  FSETP.NEU.AND P0, PT, R6, RZ, P0 ;  /* 0x000000ff0600720b */ /* 0x000fda000070d000 */
[----:B------:R-:W-:Y:S01]  /*0440*/  @!P0 FADD R6, R6, R6 ;  /* 0x0000000606068221 */ /* 0x000fe20000000000 */
[----:B0-----:R-:W-:-:S04]  /*0450*/  FMUL R11, R10, R11 ;  /* 0x0000000b0a0b7220 */ /* 0x001fc80000400000 */
[----:B------:R-:W-:Y:S01]  /*0460*/  FADD R13, R9, -R11 ;  /* 0x8000000b090d7221 */ /* 0x000fe20000000000 */
[C---:B------:R-:W-:Y:S01]  /*0470*/  FMUL R12, R11.reuse, R11 ;  /* 0x0000000b0b0c7220 */ /* 0x040fe20000400000 */
[----:B------:R-:W-:Y:S02]  /*0480*/  FFMA R7, R11, 1.4426950216293334961, R8 ;  /* 0x3fb8aa3b0b077823 */ /* 0x000fe40000000008 */
[----:B------:R-:W-:Y:S01]  /*0490*/  FADD R14, R13, R13 ;  /* 0x0000000d0d0e7221 */ /* 0x000fe20000000000 */
[----:B------:R-:W-:Y:S01]  /*04a0*/  FFMA R13, R12, R15, 0.0032181653659790754318 ;  /* 0x3b52e7db0c0d7423 */ /* 0x000fe2000000000f */
[----:B------:R-:W-:Y:S02]  /*04b0*/  FADD R8, R8, -R7 ;  /* 0x8000000708087221 */ /* 0x000fe40000000000 */
[----:B------:R-:W-:Y:S01]  /*04c0*/  FFMA R9, R9, -R11, R14 ;  /* 0x8000000b09097223 */ /* 0x000fe2000000000e */
[----:B------:R-:W-:Y:S01]  /*04d0*/  FFMA R13, R12, R13, 0.018033718690276145935 ;  /* 0x3c93bb730c0d7423 */ /* 0x000fe2000000000d */
[----:B------:R-:W-:-:S02]  /*04e0*/  FFMA R8, R11, 1.4426950216293334961, R8 ;  /* 0x3fb8aa3b0b087823 */ /* 0x000fc40000000008 */
[----:B------:R-:W-:Y:S01]  /*04f0*/  FMUL R9, R10, R9 ;  /* 0x000000090a097220 */ /* 0x000fe20000400000 */
[----:B------:R-:W-:-:S03]  /*0500*/  FFMA R13, R12, R13, 0.12022458761930465698 ;  /* 0x3df6384f0c0d7423 */ /* 0x000fc6000000000d */
[----:B------:R-:W-:Y:S01]  /*0510*/  FFMA R8, R9, 1.4426950216293334961, R8 ;  /* 0x3fb8aa3b09087823 */ /* 0x000fe20000000008 */
[----:B------:R-:W-:-:S03]  /*0520*/  FMUL R12, R12, R13 ;  /* 0x0000000d0c0c7220 */ /* 0x000fc60000400000 */
[----:B------:R-:W-:Y:S01]  /*0530*/  FFMA R10, R11, 1.9251366722983220825e-08, R8 ;  /* 0x32a55e340b0a7823 */ /* 0x000fe20000000008 */
[----:B------:R-:W-:-:S04]  /*0540*/  FMUL R8, R12, 3 ;  /* 0x404000000c087820 */ /* 0x000fc80000400000 */
[----:B------:R-:W-:-:S04]  /*0550*/  FFMA R9, R9, R8, R10 ;  /* 0x0000000809097223 */ /* 0x000fc8000000000a */
[----:B------:R-:W-:-:S04]  /*0560*/  FFMA R12, R11, R12, R9 ;  /* 0x0000000c0b0c7223 */ /* 0x000fc80000000009 */
[----:B------:R-:W-:-:S04]  /*0570*/  FADD R8, R7, R12 ;  /* 0x0000000c07087221 */ /* 0x000fc80000000000 */
[----:B------:R-:W-:Y:S01]  /*0580*/  FMUL R9, R8, 2 ;  /* 0x4000000008097820 */ /* 0x000fe20000400000 */
[----:B------:R-:W-:-:S03]  /*0590*/  FADD R7, -R7, R8 ;  /* 0x0000000807077221 */ /* 0x000fc60000000100 */
[----:B------:R-:W0:Y:S01]  /*05a0*/  FRND R10, R9 ;  /* 0x00000009000a7307 */ /* 0x000e220000201000 */
[----:B------:R-:W-:Y:S01]  /*05b0*/  FADD R7, R12, -R7 ;  /* 0x800000070c077221 */ /* 0x000fe20000000000 */
[----:B------:R-:W-:Y:S01]  /*05c0*/  FFMA R8, R8, 2, -R9 ;  /* 0x4000000008087823 */ /* 0x000fe20000000809 */
[----:B------:R-:W-:Y:S01]  /*05d0*/  HFMA2 R12, -RZ, RZ, 0.64013671875, -15.109375 ;  /* 0x391fcb8eff0c7431 */ /* 0x000fe200000001ff */
[----:B------:R-:W-:Y:S02]  /*05e0*/  FSETP.GT.AND P3, PT, |R9|, 152, PT ;  /* 0x431800000900780b */ /* 0x000fe40003f64200 */
[----:B------:R-:W-:Y:S02]  /*05f0*/  FFMA R8, R7, 2, R8 ;  /* 0x4000000007087823 */ /* 0x000fe40000000008 */
[----:B------:R-:W1:Y:S01]  /*0600*/  F2I.NTZ R11, R9 ;  /* 0x00000009000b7305 */ /* 0x000e620000203100 */
[----:B0-----:R-:W-:Y:S01]  /*0610*/  FADD R7, R9, -R10 ;  /* 0x8000000a09077221 */ /* 0x001fe20000000000 */
[----:B------:R-:W-:-:S03]  /*0620*/  FSETP.GT.AND P2, PT, R10, RZ, PT ;  /* 0x000000ff0a00720b */ /* 0x000fc60003f44000 */
[----:B------:R-:W-:-:S04]  /*0630*/  FADD R7, R7, R8 ;  /* 0x0000000807077221 */ /* 0x000fc80000000000 */
[----:B------:R-:W-:-:S04]  /*0640*/  FFMA R8, R7, R12, 0.0013391353422775864601 ;  /* 0x3aaf85ed07087423 */ /* 0x000fc8000000000c */
[----:B------:R-:W-:-:S04]  /*0650*/  FFMA R8, R7, R8, 0.0096188392490148544312 ;  /* 0x3c1d985607087423 */ /* 0x000fc80000000008 */
[----:B------:R-:W-:-:S04]  /*0660*/  FFMA R8, R7, R8, 0.055503588169813156128 ;  /* 0x3d6357bb07087423 */ /* 0x000fc80000000008 */
[----:B------:R-:W-:Y:S01]  /*0670*/  FFMA R10, R7, R8, 0.24022644758224487305 ;  /* 0x3e75fdec070a7423 */ /* 0x000fe20000000008 */
[----:B------:R-:W-:Y:S02]  /*0680*/  SEL R8, RZ, 0x83000000, P2 ;  /* 0x83000000ff087807 */ /* 0x000fe40001000000 */
[----:B------:R-:W-:Y:S01]  /*0690*/  FSETP.GEU.AND P2, PT, R9, RZ, PT ;  /* 0x000000ff0900720b */ /* 0x000fe20003f4e000 */
[----:B------:R-:W-:Y:S01]  /*06a0*/  FFMA R12, R7, R10, 0.69314718246459960938 ;  /* 0x3f317218070c7423 */ /* 0x000fe2000000000a */
[----:B------:R-:W-:Y:S02]  /*06b0*/  IADD3 R10, PT, PT, R8, 0x7f000000, RZ ;  /* 0x7f000000080a7810 */ /* 0x000fe40007ffe0ff */
[----:B-1----:R-:W-:Y:S01]  /*06c0*/  LEA R11, R11, -R8, 0x17 ;  /* 0x800000080b0b7211 */ /* 0x002fe200078eb8ff */
[----:B------:R-:W-:Y:S01]  /*06d0*/  FFMA R9, R7, R12, 1 ;  /* 0x3f80000007097423 */ /* 0x000fe2000000000c */
[----:B------:R-:W-:-:S03]  /*06e0*/  FSEL R7, RZ, +INF , !P2 ;  /* 0x7f800000ff077808 */ /* 0x000fc60005000000 */
[----:B------:R-:W-:-:S04]  /*06f0*/  FMUL R10, R10, R9 ;  /* 0x000000090a0a7220 */ /* 0x000fc80000400000 */
[----:B------:R-:W-:Y:S01]  /*0700*/  @!P3 FMUL R7, R11, R10 ;  /* 0x0000000a0b07b220 */ /* 0x000fe20000400000 */
[----:B------:R-:W-:-:S07]  /*0710*/  @!P0 LOP3.LUT R7, R6, 0x7fffffff, RZ, 0xc0, !PT ;  /* 0x7fffffff06078812 */ /* 0x000fce00078ec0ff */
.L_x_4:
[----:B------:R-:W-:Y:S05]  /*0720*/  BSYNC.RECONVERGENT B0 ;  /* 0x0000000000007941 */ /* 0x000fea0003800200 */
.L_x_3:
[----:B------:R-:W-:Y:S01]  /*0730*/  BSSY.RECONVERGENT B0, `(.L_x_5) ;  /* 0x0000047000007945 */ /* 0x000fe20003800200 */
[----:B------:R-:W-:Y:S01]  /*0740*/  MOV R9, 0x3f800000 ;  /* 0x3f80000000097802 */ /* 0x000fe20000000f00 */
[----:B------:R-:W-:Y:S02]  /*0750*/  FADD R2, R7, R2 ;  /* 0x0000000207027221 */ /* 0x000fe40000000000 */
[----:B------:R-:W-:Y:S05]  /*0760*/  @!P1 BRA `(.L_x_6) ;  /* 0x00000004000c9947 */ /* 0x000fea0003800000 */
[----:B------:R-:W-:-:S13]  /*0770*/  FSETP.NAN.AND P0, PT, |R5|, |R5|, PT ;  /* 0x400000050500720b */ /* 0x000fda0003f08200 */
[----:B------:R-:W-:Y:S05]  /*0780*/  @P0 BRA `(.L_x_7) ;  /* 0x0000000400000947 */ /* 0x000fea0003800000 */
[C---:B------:R-:W-:Y:S01]  /*0790*/  FMUL R6, |R5|.reuse, 16777216 ;  /* 0x4b80000005067820 */ /* 0x040fe20000400200 */
[C---:B------:R-:W-:Y:S01]  /*07a0*/  FSETP.GEU.AND P0, PT, |R5|.reuse, 1.175494350822287508e-38, PT ;  /* 0x008000000500780b */ /* 0x040fe20003f0e200 */
[----:B------:R-:W-:Y:S01]  /*07b0*/  HFMA2 R14, -RZ, RZ, 0.771484375, 0.21533203125 ;  /* 0x3a2c32e4ff0e7431 */ /* 0x000fe200000001ff */
[----:B------:R-:W-:Y:S02]  /*07c0*/  FSETP.NEU.AND P3, PT, R5, RZ, PT ;  /* 0x000000ff0500720b */ /* 0x000fe40003f6d000 */
[----:B------:R-:W-:-:S04]  /*07d0*/  FSEL R6, R6, |R5|, !P0 ;  /* 0x4000000506067208 */ /* 0x000fc80004000000 */
[----:B------:R-:W-:-:S04]  /*07e0*/  IADD3 R7, PT, PT, R6, -0x3f3504f3, RZ ;  /* 0xc0cafb0d06077810 */ /* 0x000fc80007ffe0ff */
[----:B------:R-:W-:-:S04]  /*07f0*/  LOP3.LUT R7, R7, 0xff800000, RZ, 0xc0, !PT ;  /* 0xff80000007077812 */ /* 0x000fc800078ec0ff */
[-C--:B------:R-:W-:Y:S02]  /*0800*/  IADD3 R6, PT, PT, R6, -R7.reuse, RZ ;  /* 0x8000000706067210 */ /* 0x080fe40007ffe0ff */
[----:B------:R-:W-:-:S03]  /*0810*/  I2FP.F32.S32 R7, R7 ;  /* 0x0000000700077245 */ /* 0x000fc60000201400 */
[C---:B------:R-:W-:Y:S01]  /*0820*/  FADD R9, R6.reuse, 1 ;  /* 0x3f80000006097421 */ /* 0x040fe20000000000 */
[----:B------:R-:W-:Y:S01]  /*0830*/  FADD R8, R6, -1 ;  /* 0xbf80000006087421 */ /* 0x000fe20000000000 */
[----:B------:R-:W-:-:S03]  /*0840*/  FSEL R6, RZ, -24, P0 ;  /* 0xc1c00000ff067808 */ /* 0x000fc60000000000 */
[----:B------:R-:W-:Y:S01]  /*0850*/  FADD R10, R8, R8 ;  /* 0x00000008080a7221 */ /* 0x000fe20000000000 */
[----:B------:R-:W0:Y:S01]  /*0860*/  MUFU.RCP R9, R9 ;  /* 0x0000000900097308 */ /* 0x000e220000001000 */
[----:B------:R-:W-:Y:S02]  /*0870*/  FFMA R7, R7, 1.1920928955078125e-07, R6 ;  /* 0x3400000007077823 */ /* 0x000fe40000000006 */
        /* <DEDUP_REMOVED lines=24> */
[----:B------:R-:W-:Y:S02]  /*0a00*/  MOV R11, 0x391fcb8e ;  /* 0x391fcb8e000b7802 */ /* 0x000fe40000000f00 */
[----:B------:R-:W-:Y:S01]  /*0a10*/  FSETP.GT.AND P1, PT, |R8|, 152, PT ;  /* 0x431800000800780b */ /* 0x000fe20003f24200 */
[----:B------:R-:W-:Y:S01]  /*0a20*/  FFMA R7, R6, 2, R7 ;  /* 0x4000000006077823 */ /* 0x000fe20000000007 */
[C---:B------:R-:W-:Y:S01]  /*0a30*/  FSETP.GEU.AND P2, PT, R8.reuse, RZ, PT ;  /* 0x000000ff0800720b */ /* 0x040fe20003f4e000 */
[----:B------:R-:W1:Y:S01]  /*0a40*/  F2I.NTZ R10, R8 ;  /* 0x00000008000a7305 */ /* 0x000e620000203100 */
[----:B0-----:R-:W-:Y:S01]  /*0a50*/  FADD R6, R8, -R9 ;  /* 0x8000000908067221 */ /* 0x001fe20000000000 */
[----:B------:R-:W-:-:S03]  /*0a60*/  FSETP.GT.AND P0, PT, R9, RZ, PT ;  /* 0x000000ff0900720b */ /* 0x000fc60003f04000 */
[----:B------:R-:W-:-:S04]  /*0a70*/  FADD R6, R6, R7 ;  /* 0x0000000706067221 */ /* 0x000fc80000000000 */
[----:B------:R-:W-:-:S04]  /*0a80*/  FFMA R7, R6, R11, 0.0013391353422775864601 ;  /* 0x3aaf85ed06077423 */ /* 0x000fc8000000000b */
[----:B------:R-:W-:-:S04]  /*0a90*/  FFMA R7, R6, R7, 0.0096188392490148544312 ;  /* 0x3c1d985606077423 */ /* 0x000fc80000000007 */
[----:B------:R-:W-:-:S04]  /*0aa0*/  FFMA R7, R6, R7, 0.055503588169813156128 ;  /* 0x3d6357bb06077423 */ /* 0x000fc80000000007 */
[C---:B------:R-:W-:Y:S01]  /*0ab0*/  FFMA R9, R6.reuse, R7, 0.24022644758224487305 ;  /* 0x3e75fdec06097423 */ /* 0x040fe20000000007 */
[----:B------:R-:W-:Y:S02]  /*0ac0*/  SEL R7, RZ, 0x83000000, P0 ;  /* 0x83000000ff077807 */ /* 0x000fe40000000000 */
[----:B------:R-:W-:Y:S01]  /*0ad0*/  FSETP.NEU.AND P0, PT, |R5|, +INF , PT ;  /* 0x7f8000000500780b */ /* 0x000fe20003f0d200 */
[----:B------:R-:W-:Y:S01]  /*0ae0*/  FFMA R9, R6, R9, 0.69314718246459960938 ;  /* 0x3f31721806097423 */ /* 0x000fe20000000009 */
[----:B-1----:R-:W-:Y:S02]  /*0af0*/  LEA R10, R10, -R7, 0x17 ;  /* 0x800000070a0a7211 */ /* 0x002fe400078eb8ff */
[----:B------:R-:W-:Y:S01]  /*0b00*/  IADD3 R7, PT, PT, R7, 0x7f000000, RZ ;  /* 0x7f00000007077810 */ /* 0x000fe20007ffe0ff */
[----:B------:R-:W-:Y:S01]  /*0b10*/  FFMA R6, R6, R9, 1 ;  /* 0x3f80000006067423 */ /* 0x000fe20000000009 */
[----:B------:R-:W-:-:S03]  /*0b20*/  FSEL R9, RZ, +INF , !P2 ;  /* 0x7f800000ff097808 */ /* 0x000fc60005000000 */
[----:B------:R-:W-:-:S04]  /*0b30*/  FMUL R7, R7, R6 ;  /* 0x0000000607077220 */ /* 0x000fc80000400000 */
[----:B------:R-:W-:Y:S01]  /*0b40*/  @!P1 FMUL R9, R10, R7 ;  /* 0x000000070a099220 */ /* 0x000fe20000400000 */
[----:B------:R-:W-:Y:S06]  /*0b50*/  @P0 BRA P3, `(.L_x_6) ;  /* 0x0000000000100947 */ /* 0x000fec0001800000 */
[----:B------:R-:W-:-:S05]  /*0b60*/  FADD R5, R5, R5 ;  /* 0x0000000505057221 */ /* 0x000fca0000000000 */
[----:B------:R-:W-:Y:S01]  /*0b70*/  LOP3.LUT R9, R5, 0x7fffffff, RZ, 0xc0, !PT ;  /* 0x7fffffff05097812 */ /* 0x000fe200078ec0ff */
[----:B------:R-:W-:Y:S06]  /*0b80*/  BRA `(.L_x_6) ;  /* 0x0000000000047947 */ /* 0x000fec0003800000 */
.L_x_7:
[----:B------:R-:W-:-:S07]  /*0b90*/  FADD R9, R5, 2 ;  /* 0x4000000005097421 */ /* 0x000fce0000000000 */
.L_x_6:
[----:B------:R-:W-:Y:S05]  /*0ba0*/  BSYNC.RECONVERGENT B0 ;  /* 0x0000000000007941 */ /* 0x000fea0003800200 */
.L_x_5:
[----:B------:R-:W-:Y:S01]  /*0bb0*/  FADD R2, R2, R9 ;  /* 0x0000000902027221 */ /* 0x000fe20000000000 */
[----:B------:R-:W-:Y:S01]  /*0bc0*/  IADD3 R4, PT, PT, R4, 0x2, RZ ;  /* 0x0000000204047810 */ /* 0x000fe20007ffe0ff */
[----:B------:R-:W-:Y:S06]  /*0bd0*/  BRA.U UP0, `(.L_x_8) ;  /* 0xfffffff500807547 */ /* 0x000fec000b83ffff */
.L_x_2:
[----:B------:R-:W0:Y:S02]  /*0be0*/  LDCU UR5, c[0x0][0x39c] ;  /* 0x00007380ff0577ac */ /* 0x000e240008000800 */
[----:B0-----:R-:W-:-:S04]  /*0bf0*/  ULOP3.LUT UR5, UR5, 0x1, URZ, 0xc0, !UPT ;  /* 0x0000000105057892 */ /* 0x001fc8000f8ec0ff */
[----:B------:R-:W-:-:S09]  /*0c00*/  UISETP.NE.U32.AND UP0, UPT, UR5, 0x1, UPT ;  /* 0x000000010500788c */ /* 0x000fd2000bf05070 */
[----:B------:R-:W-:Y:S05]  /*0c10*/  BRA.U UP0, `(.L_x_1) ;  /* 0x0000000500447547 */ /* 0x000fea000b800000 */
[----:B------:R-:W0:Y:S01]  /*0c20*/  LDC.64 R6, c[0x0][0x388] ;  /* 0x0000e200ff067b82 */ /* 0x000e220000000a00 */
[----:B------:R-:W-:-:S07]  /*0c30*/  IADD3 R3, PT, PT, R3, UR4, RZ ;  /* 0x0000000403037c10 */ /* 0x000fce000fffe0ff */
[----:B------:R-:W1:Y:S01]  /*0c40*/  LDC.64 R4, c[0x0][0x380] ;  /* 0x0000e000ff047b82 */ /* 0x000e620000000a00 */
[----:B0-----:R-:W-:-:S06]  /*0c50*/  IMAD.WIDE R6, R3, 0x4, R6 ;  /* 0x0000000403067825 */ /* 0x001fcc00078e0206 */
[----:B------:R-:W2:Y:S01]  /*0c60*/  LDG.E R6, desc[UR12][R6.64] ;  /* 0x0000000c06067981 */ /* 0x000ea2000c1e1900 */
[----:B-1----:R-:W-:-:S05]  /*0c70*/  IMAD.WIDE R4, R3, 0x4, R4 ;  /* 0x0000000403047825 */ /* 0x002fca00078e0204 */
[----:B------:R-:W2:Y:S01]  /*0c80*/  LDG.E R3, desc[UR12][R4.64] ;  /* 0x0000000c04037981 */ /* 0x000ea2000c1e1900 */
[----:B------:R-:W-:Y:S01]  /*0c90*/  BSSY.RECONVERGENT B0, `(.L_x_9) ;  /* 0x0000048000007945 */ /* 0x000fe20003800200 */
[----:B------:R-:W-:Y:S02]  /*0ca0*/  HFMA2 R9, -RZ, RZ, 1.875, 0 ;  /* 0x3f800000ff097431 */ /* 0x000fe400000001ff */
[----:B--2---:R-:W-:-:S05]  /*0cb0*/  FADD R3, R3, -R6 ;  /* 0x8000000603037221 */ /* 0x004fca0000000000 */
[----:B------:R-:W-:-:S13]  /*0cc0*/  FSETP.NEU.AND P0, PT, R3, 1, PT ;  /* 0x3f8000000300780b */ /* 0x000fda0003f0d000 */
[----:B------:R-:W-:Y:S05]  /*0cd0*/  @!P0 BRA `(.L_x_10) ;  /* 0x00000004000c8947 */ /* 0x000fea0003800000 */
[----:B------:R-:W-:-:S13]  /*0ce0*/  FSETP.NAN.AND P0, PT, |R3|, |R3|, PT ;  /* 0x400000030300720b */ /* 0x000fda0003f08200 */
[----:B------:R-:W-:Y:S05]  /*0cf0*/  @P0 BRA `(.L_x_11) ;  /* 0x0000000400000947 */ /* 0x000fea0003800000 */
[C---:B------:R-:W-:Y:S01]  /*0d00*/  FMUL R4, |R3|.reuse, 16777216 ;  /* 0x4b80000003047820 */ /* 0x040fe20000400200 */
[C---:B------:R-:W-:Y:S02]  /*0d10*/  FSETP.GEU.AND P0, PT, |R3|.reuse, 1.175494350822287508e-38, PT ;  /* 0x008000000300780b */ /* 0x040fe40003f0e200 */
[----:B------:R-:W-:Y:S02]  /*0d20*/  MOV R10, 0x3a2c32e4 ;  /* 0x3a2c32e4000a7802 */ /* 0x000fe40000000f00 */
[----:B------:R-:W-:Y:S02]  /*0d30*/  FSEL R4, R4, |R3|, !P0 ;  /* 0x4000000304047208 */ /* 0x000fe40004000000 */
[----:B------:R-:W-:Y:S02]  /*0d40*/  FSETP.NEU.AND P3, PT, R3, RZ, PT ;  /* 0x000000ff0300720b */ /* 0x000fe40003f6d000 */
        /* <DEDUP_REMOVED lines=12> */
[CC--:B------:R-:W-:Y:S01]  /*0e10*/  FMUL R5, R9.reuse, R9.reuse ;  /* 0x0000000909057220 */ /* 0x0c0fe20000400000 */
[----:B------:R-:W-:Y:S02]  /*0e20*/  FFMA R13, R9, 1.4426950216293334961, R4 ;  /* 0x3fb8aa3b090d7823 */ /* 0x000fe40000000004 */
[----:B------:R-:W-:Y:S01]  /*0e30*/  FADD R11, R8, R8 ;  /* 0x00000008080b7221 */ /* 0x000fe20000000000 */
[C---:B------:R-:W-:Y:S01]  /*0e40*/  FFMA R8, R5.reuse, R10, 0.0032181653659790754318 ;  /* 0x3b52e7db05087423 */ /* 0x040fe2000000000a */
        /* <DEDUP_REMOVED lines=11> */
[----:B------:R-:W-:Y:S01]  /*0f00*/  FFMA R8, R9, R8, R5 ;  /* 0x0000000809087223 */ /* 0x000fe20000000005 */
[----:B------:R-:W-:-:S03]  /*0f10*/  HFMA2 R9, -RZ, RZ, 0.64013671875, -15.109375 ;  /* 0x391fcb8eff097431 */ /* 0x000fc600000001ff */
[----:B------:R-:W-:-:S04]  /*0f20*/  FADD R4, R13, R8 ;  /* 0x000000080d047221 */ /* 0x000fc80000000000 */
[----:B------:R-:W-:Y:S01]  /*0f30*/  FMUL R5, R4, 2 ;  /* 0x4000000004057820 */ /* 0x000fe20000400000 */
[----:B------:R-:W-:-:S03]  /*0f40*/  FADD R13, -R13, R4 ;  /* 0x000000040d0d7221 */ /* 0x000fc60000000100 */
[----:B------:R-:W0:Y:S01]  /*0f50*/  FRND R6, R5 ;  /* 0x0000000500067307 */ /* 0x000e220000201000 */
[----:B------:R-:W-:Y:S01]  /*0f60*/  FADD R13, R8, -R13 ;  /* 0x8000000d080d7221 */ /* 0x000fe20000000000 */
[----:B------:R-:W-:Y:S01]  /*0f70*/  FFMA R4, R4, 2, -R5 ;  /* 0x4000000004047823 */ /* 0x000fe20000000805 */
[C---:B------:R-:W-:Y:S02]  /*0f80*/  FSETP.GT.AND P1, PT, |R5|.reuse, 152, PT ;  /* 0x431800000500780b */ /* 0x040fe40003f24200 */
[----:B------:R-:W-:Y:S01]  /*0f90*/  FSETP.GEU.AND P2, PT, R5, RZ, PT ;  /* 0x000000ff0500720b */ /* 0x000fe20003f4e000 */
[----:B------:R-:W-:Y:S02]  /*0fa0*/  FFMA R13, R13, 2, R4 ;  /* 0x400000000d0d7823 */ /* 0x000fe40000000004 */
[----:B------:R-:W1:Y:S01]  /*0fb0*/  F2I.NTZ R7, R5 ;  /* 0x0000000500077305 */ /* 0x000e620000203100 */
[----:B0-----:R-:W-:Y:S01]  /*0fc0*/  FADD R4, R5, -R6 ;  /* 0x8000000605047221 */ /* 0x001fe20000000000 */
[----:B------:R-:W-:-:S03]  /*0fd0*/  FSETP.GT.AND P0, PT, R6, RZ, PT ;  /* 0x000000ff0600720b */ /* 0x000fc60003f04000 */
[----:B------:R-:W-:Y:S01]  /*0fe0*/  FADD R4, R4, R13 ;  /* 0x0000000d04047221 */ /* 0x000fe20000000000 */
[----:B------:R-:W-:Y:S02]  /*0ff0*/  SEL R6, RZ, 0x83000000, P0 ;  /* 0x83000000ff067807 */ /* 0x000fe40000000000 */
[----:B------:R-:W-:Y:S01]  /*1000*/  FSETP.NEU.AND P0, PT, |R3|, +INF , PT ;  /* 0x7f8000000300780b */ /* 0x000fe20003f0d200 */
[----:B------:R-:W-:Y:S01]  /*1010*/  FFMA R9, R4, R9, 0.0013391353422775864601 ;  /* 0x3aaf85ed04097423 */ /* 0x000fe20000000009 */
[----:B-1----:R-:W-:Y:S02]  /*1020*/  LEA R7, R7, -R6, 0x17 ;  /* 0x8000000607077211 */ /* 0x002fe400078eb8ff */
[----:B------:R-:W-:Y:S01]  /*1030*/  IADD3 R6, PT, PT, R6, 0x7f000000, RZ ;  /* 0x7f00000006067810 */ /* 0x000fe20007ffe0ff */
[----:B------:R-:W-:-:S04]  /*1040*/  FFMA R9, R4, R9, 0.0096188392490148544312 ;  /* 0x3c1d985604097423 */ /* 0x000fc80000000009 */
[----:B------:R-:W-:-:S04]  /*1050*/  FFMA R9, R4, R9, 0.055503588169813156128 ;  /* 0x3d6357bb04097423 */ /* 0x000fc80000000009 */
[----:B------:R-:W-:-:S04]  /*1060*/  FFMA R9, R4, R9, 0.24022644758224487305 ;  /* 0x3e75fdec04097423 */ /* 0x000fc80000000009 */
[----:B------:R-:W-:-:S04]  /*1070*/  FFMA R9, R4, R9, 0.69314718246459960938 ;  /* 0x3f31721804097423 */ /* 0x000fc80000000009 */
        /* <DEDUP_REMOVED lines=8> */
.L_x_11:
[----:B------:R-:W-:-:S07]  /*1100*/  FADD R9, R3, 2 ;  /* 0x4000000003097421 */ /* 0x000fce0000000000 */
.L_x_10:
[----:B------:R-:W-:Y:S05]  /*1110*/  BSYNC.RECONVERGENT B0 ;  /* 0x0000000000007941 */ /* 0x000fea0003800200 */
.L_x_9:
[----:B------:R-:W-:-:S07]  /*1120*/  FADD R2, R2, R9 ;  /* 0x0000000902027221 */ /* 0x000fce0000000000 */
.L_x_1:
[----:B------:R-:W0:Y:S02]  /*1130*/  LDC.64 R4, c[0x0][0x390] ;  /* 0x0000e400ff047b82 */ /* 0x000e240000000a00 */
[----:B0-----:R-:W-:-:S05]  /*1140*/  IMAD.WIDE R4, R0, 0x4, R4 ;  /* 0x0000000400047825 */ /* 0x001fca00078e0204 */
[----:B------:R-:W-:Y:S01]  /*1150*/  STG.E desc[UR12][R4.64], R2 ;  /* 0x0000000204007986 */ /* 0x000fe2000c10190c */
[----:B------:R-:W-:Y:S05]  /*1160*/  EXIT ;  /* 0x000000000000794d */ /* 0x000fea0003800000 */
.L_x_12:
        /* <DEDUP_REMOVED lines=9> */
.L_x_14:


//--------------------- .nv.shared.reserved.0     --------------------------
	.section	.nv.shared.reserved.0,"aw",@nobits
	.weak		__nv_reservedSMEM_offset_0_alias
	.size		__nv_reservedSMEM_offset_0_alias, 0, 64
	.other		__nv_reservedSMEM_offset_0_alias,@"STO_CUDA_RESERVED_SHARED STV_DEFAULT"
__nv_reservedSMEM_offset_0_alias:
	.zero		0
	.zero		64


//--------------------- .nv.constant0.loss_back   --------------------------
	.section	.nv.constant0.loss_back,"a",@progbits
	.sectionflags	@""
	.align	4
.nv.constant0.loss_back:
	.zero		920


//--------------------- .nv.constant0.loss        --------------------------
	.section	.nv.constant0.loss,"a",@progbits
	.sectionflags	@""
	.align	4
.nv.constant0.loss:
	.zero		928


//--------------------- SYMBOLS --------------------------

	.type		.nv.reservedSmem.offset0,@object
	.size		.nv.reservedSmem.offset0,0x4
